	.headerflags	@"EF_CUDA_TEXMODE_UNIFIED EF_CUDA_64BIT_ADDRESS EF_CUDA_ACCELERATORS EF_CUDA_SM90 EF_CUDA_VIRTUAL_SM(EF_CUDA_SM90)"
	.elftype	@"ET_EXEC"


//--------------------- .nv.info                  --------------------------
	.section	.nv.info,"",@"SHT_CUDA_INFO"
	.align	4


	//----- nvinfo : EIATTR_REGCOUNT
	.align		4
        /*0000*/ 	.byte	0x04, 0x2f
        /*0002*/ 	.short	(.L_2 - .L_1)
	.align		4
.L_1:
        /*0004*/ 	.word	index@(triton_poi_fused_tanh_1)
        /*0008*/ 	.word	0x0000000e


	//----- nvinfo : EIATTR_MIN_STACK_SIZE
	.align		4
.L_2:
        /*000c*/ 	.byte	0x04, 0x12
        /*000e*/ 	.short	(.L_4 - .L_3)
	.align		4
.L_3:
        /*0010*/ 	.word	index@(triton_poi_fused_tanh_1)
        /*0014*/ 	.word	0x00000000


	//----- nvinfo : EIATTR_FRAME_SIZE
	.align		4
.L_4:
        /*0018*/ 	.byte	0x04, 0x11
        /*001a*/ 	.short	(.L_6 - .L_5)
	.align		4
.L_5:
        /*001c*/ 	.word	index@(triton_poi_fused_tanh_1)
        /*0020*/ 	.word	0x00000000


	//----- nvinfo : EIATTR_MIN_STACK_SIZE
	.align		4
.L_6:
        /*0024*/ 	.byte	0x04, 0x12
        /*0026*/ 	.short	(.L_8 - .L_7)
	.align		4
.L_7:
        /*0028*/ 	.word	index@(triton_poi_fused_tanh_1)
        /*002c*/ 	.word	0x00000000
.L_8:


//--------------------- .nv.info.triton_poi_fused_tanh_1 --------------------------
	.section	.nv.info.triton_poi_fused_tanh_1,"",@"SHT_CUDA_INFO"
	.sectionflags	@""
	.align	4


	//----- nvinfo : EIATTR_CUDA_API_VERSION
	.align		4
        /*0000*/ 	.byte	0x04, 0x37
        /*0002*/ 	.short	(.L_10 - .L_9)
.L_9:
        /*0004*/ 	.word	0x0000007c


	//----- nvinfo : EIATTR_KPARAM_INFO
	.align		4
.L_10:
        /*0008*/ 	.byte	0x04, 0x17
        /*000a*/ 	.short	(.L_12 - .L_11)
.L_11:
        /*000c*/ 	.word	0x00000000
        /*0010*/ 	.short	0x0002
        /*0012*/ 	.short	0x0010
        /*0014*/ 	.byte	0x00, 0xf0, 0x11, 0x00


	//----- nvinfo : EIATTR_KPARAM_INFO
	.align		4
.L_12:
        /*0018*/ 	.byte	0x04, 0x17
        /*001a*/ 	.short	(.L_14 - .L_13)
.L_13:
        /*001c*/ 	.word	0x00000000
        /*0020*/ 	.short	0x0001
        /*0022*/ 	.short	0x0008
        /*0024*/ 	.byte	0x00, 0xf4, 0x21, 0x00


	//----- nvinfo : EIATTR_KPARAM_INFO
	.align		4
.L_14:
        /*0028*/ 	.byte	0x04, 0x17
        /*002a*/ 	.short	(.L_16 - .L_15)
.L_15:
        /*002c*/ 	.word	0x00000000
        /*0030*/ 	.short	0x0000
        /*0032*/ 	.short	0x0000
        /*0034*/ 	.byte	0x00, 0xf4, 0x21, 0x00


	//----- nvinfo : EIATTR_SPARSE_MMA_MASK
	.align		4
.L_16:
        /*0038*/ 	.byte	0x03, 0x50
        /*003a*/ 	.short	0x0000


	//----- nvinfo : EIATTR_MAXREG_COUNT
	.align		4
        /*003c*/ 	.byte	0x03, 0x1b
        /*003e*/ 	.short	0x00ff


	//----- nvinfo : EIATTR_EXIT_INSTR_OFFSETS
	.align		4
        /*0040*/ 	.byte	0x04, 0x1c
        /*0042*/ 	.short	(.L_18 - .L_17)


	//   ....[0]....
.L_17:
        /*0044*/ 	.word	0x00000430


	//   ....[1]....
        /*0048*/ 	.word	0x00000450


	//----- nvinfo : EIATTR_REQNTID
	.align		4
.L_18:
        /*004c*/ 	.byte	0x04, 0x10
        /*004e*/ 	.short	(.L_20 - .L_19)
.L_19:
        /*0050*/ 	.word	0x00000080
        /*0054*/ 	.word	0x00000001
        /*0058*/ 	.word	0x00000001


	//----- nvinfo : EIATTR_CRS_STACK_SIZE
	.align		4
.L_20:
        /*005c*/ 	.byte	0x04, 0x1e
        /*005e*/ 	.short	(.L_22 - .L_21)
.L_21:
        /*0060*/ 	.word	0x00000000


	//----- nvinfo : EIATTR_CBANK_PARAM_SIZE
	.align		4
.L_22:
        /*0064*/ 	.byte	0x03, 0x19
        /*0066*/ 	.short	0x0014


	//----- nvinfo : EIATTR_PARAM_CBANK
	.align		4
        /*0068*/ 	.byte	0x04, 0x0a
        /*006a*/ 	.short	(.L_24 - .L_23)
	.align		4
.L_23:
        /*006c*/ 	.word	index@(.nv.constant0.triton_poi_fused_tanh_1)
        /*0070*/ 	.short	0x0210
        /*0072*/ 	.short	0x0014


	//----- nvinfo : EIATTR_SW_WAR
	.align		4
.L_24:
        /*0074*/ 	.byte	0x04, 0x36
        /*0076*/ 	.short	(.L_26 - .L_25)
.L_25:
        /*0078*/ 	.word	0x00000008
.L_26:


//--------------------- .nv.callgraph             --------------------------
	.section	.nv.callgraph,"",@"SHT_CUDA_CALLGRAPH"
	.align	4
	.sectionentsize	8
	.align		4
        /*0000*/ 	.word	0x00000000
	.align		4
        /*0004*/ 	.word	0xffffffff
	.align		4
        /*0008*/ 	.word	0x00000000
	.align		4
        /*000c*/ 	.word	0xfffffffe
	.align		4
        /*0010*/ 	.word	0x00000000
	.align		4
        /*0014*/ 	.word	0xfffffffd
	.align		4
        /*0018*/ 	.word	0x00000000
	.align		4
        /*001c*/ 	.word	0xfffffffc


//--------------------- .nv.constant4             --------------------------
	.section	.nv.constant4,"a",@progbits
	.align	8
	.align		8
.nv.constant4:
        /*0000*/ 	.dword	_$_str


//--------------------- .text.triton_poi_fused_tanh_1 --------------------------
	.section	.text.triton_poi_fused_tanh_1,"ax",@progbits
	.align	128
        .global         triton_poi_fused_tanh_1
        .type           triton_poi_fused_tanh_1,@function
        .size           triton_poi_fused_tanh_1,(.L_x_7 - triton_poi_fused_tanh_1)
        .other          triton_poi_fused_tanh_1,@"STO_CUDA_ENTRY STV_DEFAULT"
triton_poi_fused_tanh_1:
.text.triton_poi_fused_tanh_1:
[----:B------:R-:W0:Y:S02]  /*0000*/  LDC R1, c[0x0][0x28] ;  /* 0x00000a00ff017b82 */ /* 0x000e240000000800 */
[----:B------:R-:W1:Y:S01]  /*0010*/  S2R R0, SR_TID.X ;  /* 0x0000000000007919 */ /* 0x000e620000002100 */
[----:B------:R-:W2:Y:S01]  /*0020*/  LDC.64 R2, c[0x0][0x210] ;  /* 0x00008400ff027b82 */ /* 0x000ea20000000a00 */
[----:B------:R-:W-:Y:S01]  /*0030*/  ULDC.64 UR4, c[0x0][0x208] ;  /* 0x0000820000047ab9 */ /* 0x000fe20000000a00 */
[----:B------:R-:W3:Y:S06]  /*0040*/  S2R R5, SR_CTAID.X ;  /* 0x0000000000057919 */ /* 0x000eec0000002500 */
[----:B------:R-:W4:Y:S01]  /*0050*/  LDC.64 R6, c[0x0][0x218] ;  /* 0x00008600ff067b82 */ /* 0x000f220000000a00 */
[----:B-1----:R-:W-:-:S04]  /*0060*/  SHF.L.U32 R0, R0, 0x1, RZ ;  /* 0x0000000100007819 */ /* 0x002fc800000006ff */
[----:B------:R-:W-:Y:S02]  /*0070*/  LOP3.LUT R0, R0, 0xfe, RZ, 0xc0, !PT ;  /* 0x000000fe00007812 */ /* 0x000fe400078ec0ff */
[----:B---3--:R-:W-:Y:S02]  /*0080*/  SHF.R.S32.HI R4, RZ, 0x17, R5 ;  /* 0x00000017ff047819 */ /* 0x008fe40000011405 */
[----:B------:R-:W-:Y:S02]  /*0090*/  LEA R5, R5, R0, 0x8 ;  /* 0x0000000005057211 */ /* 0x000fe400078e40ff */
[----:B------:R-:W-:Y:S02]  /*00a0*/  SGXT R0, R4, 0x1 ;  /* 0x000000010400781a */ /* 0x000fe40000000200 */
[C---:B------:R-:W-:Y:S01]  /*00b0*/  ISETP.GE.AND P0, PT, R5.reuse, 0x100, PT ;  /* 0x000001000500780c */ /* 0x040fe20003f06270 */
[----:B--2---:R-:W-:Y:S01]  /*00c0*/  IMAD.WIDE R2, R5, 0x4, R2 ;  /* 0x0000000405027825 */ /* 0x004fe200078e0202 */
[----:B------:R-:W-:-:S04]  /*00d0*/  LEA.HI R0, R0, R5, RZ, 0x2 ;  /* 0x0000000500007211 */ /* 0x000fc800078f10ff */
[----:B------:R-:W-:-:S04]  /*00e0*/  LOP3.LUT R0, R0, 0xfffffffc, RZ, 0xc0, !PT ;  /* 0xfffffffc00007812 */ /* 0x000fc800078ec0ff */
[----:B------:R-:W-:Y:S02]  /*00f0*/  IADD3 R9, R5, -R0, RZ ;  /* 0x8000000005097210 */ /* 0x000fe40007ffe0ff */
[----:B------:R-:W-:-:S03]  /*0100*/  CS2R R4, SRZ ;  /* 0x0000000000047805 */ /* 0x000fc6000001ff00 */
[----:B----4-:R-:W-:Y:S01]  /*0110*/  IMAD.WIDE R6, R9, 0x4, R6 ;  /* 0x0000000409067825 */ /* 0x010fe200078e0206 */
[----:B------:R-:W-:Y:S02]  /*0120*/  CS2R R8, SRZ ;  /* 0x0000000000087805 */ /* 0x000fe4000001ff00 */
[----:B------:R-:W2:Y:S04]  /*0130*/  @!P0 LDG.E.64 R4, desc[UR4][R2.64] ;  /* 0x0000000402048981 */ /* 0x000ea8000c1e1b00 */
[----:B------:R-:W2:Y:S01]  /*0140*/  @!P0 LDG.E.EL.64 R8, desc[UR4][R6.64] ;  /* 0x0000000406088981 */ /* 0x000ea2000c2e1b00 */
[----:B------:R-:W-:Y:S01]  /*0150*/  BSSY B0, `(.L_x_0) ;  /* 0x0000017000007945 */ /* 0x000fe20003800000 */
[----:B--2---:R-:W-:Y:S01]  /*0160*/  FADD R11, R8, R4 ;  /* 0x00000004080b7221 */ /* 0x004fe20000000000 */
[----:B------:R-:W-:-:S03]  /*0170*/  FADD R4, R9, R5 ;  /* 0x0000000509047221 */ /* 0x000fc60000000000 */
[----:B------:R-:W-:-:S05]  /*0180*/  FADD.FTZ R8, |R11|, -RZ ;  /* 0x800000ff0b087221 */ /* 0x000fca0000010200 */
[----:B------:R-:W-:-:S13]  /*0190*/  FSETP.GE.AND P1, PT, R8, 0.60000002384185791016, PT ;  /* 0x3f19999a0800780b */ /* 0x000fda0003f26000 */
[----:B------:R-:W-:Y:S05]  /*01a0*/  @!P1 BRA `(.L_x_1) ;  /* 0x0000000000289947 */ /* 0x000fea0003800000 */
[C---:B------:R-:W-:Y:S01]  /*01b0*/  FMUL R0, R8.reuse, 2.8853900432586669922 ;  /* 0x4038aa3b08007820 */ /* 0x040fe20000400000 */
[----:B------:R-:W-:Y:S01]  /*01c0*/  HFMA2.MMA R6, -RZ, RZ, 1.875, 0 ;  /* 0x3f800000ff067435 */ /* 0x000fe200000001ff */
[----:B------:R-:W-:-:S04]  /*01d0*/  FSETP.GE.AND P1, PT, R8, 9.010913848876953125, PT ;  /* 0x41102cb40800780b */ /* 0x000fc80003f26000 */
[----:B------:R-:W1:Y:S02]  /*01e0*/  MUFU.EX2 R0, R0 ;  /* 0x0000000000007308 */ /* 0x000e640000000800 */
[----:B-1----:R-:W-:-:S06]  /*01f0*/  FADD R5, R0, 1 ;  /* 0x3f80000000057421 */ /* 0x002fcc0000000000 */
[----:B------:R-:W1:Y:S02]  /*0200*/  MUFU.RCP R5, R5 ;  /* 0x0000000500057308 */ /* 0x000e640000001000 */
[----:B-1----:R-:W-:-:S05]  /*0210*/  FFMA.FTZ R6, R5, -2, R6 ;  /* 0xc000000005067823 */ /* 0x002fca0000010006 */
[----:B------:R-:W-:-:S04]  /*0220*/  FSEL R6, R6, 1, !P1 ;  /* 0x3f80000006067808 */ /* 0x000fc80004800000 */
[----:B------:R-:W-:Y:S01]  /*0230*/  LOP3.LUT R6, R6, 0x80000000, R11, 0xf8, !PT ;  /* 0x8000000006067812 */ /* 0x000fe200078ef80b */
[----:B------:R-:W-:Y:S06]  /*0240*/  BRA `(.L_x_2) ;  /* 0x00000000001c7947 */ /* 0x000fec0003800000 */
.L_x_1:
[----:B------:R-:W-:Y:S01]  /*0250*/  MOV R0, 0x3c80f082 ;  /* 0x3c80f08200007802 */ /* 0x000fe20000000f00 */
[----:B------:R-:W-:-:S04]  /*0260*/  FMUL R5, R11, R11 ;  /* 0x0000000b0b057220 */ /* 0x000fc80000400000 */
[----:B------:R-:W-:-:S04]  /*0270*/  FFMA.FTZ R0, R5, R0, -0.052303962409496307373 ;  /* 0xbd563cae05007423 */ /* 0x000fc80000010000 */
[----:B------:R-:W-:-:S04]  /*0280*/  FFMA.FTZ R0, R5, R0, 0.1331529766321182251 ;  /* 0x3e08594105007423 */ /* 0x000fc80000010000 */
[----:B------:R-:W-:-:S04]  /*0290*/  FFMA.FTZ R0, R5, R0, -0.33332768082618713379 ;  /* 0xbeaaa9ed05007423 */ /* 0x000fc80000010000 */
[----:B------:R-:W-:-:S04]  /*02a0*/  FFMA.FTZ R0, R5, R0, RZ ;  /* 0x0000000005007223 */ /* 0x000fc800000100ff */
[----:B------:R-:W-:-:S07]  /*02b0*/  FFMA.FTZ R6, R11, R0, R11 ;  /* 0x000000000b067223 */ /* 0x000fce000001000b */
.L_x_2:
[----:B------:R-:W-:Y:S05]  /*02c0*/  BSYNC B0 ;  /* 0x0000000000007941 */ /* 0x000fea0003800000 */
.L_x_0:
[----:B------:R-:W-:Y:S01]  /*02d0*/  FADD.FTZ R9, |R4|, -RZ ;  /* 0x800000ff04097221 */ /* 0x000fe20000010200 */
[----:B------:R-:W-:Y:S04]  /*02e0*/  BSSY B0, `(.L_x_3) ;  /* 0x0000014000007945 */ /* 0x000fe80003800000 */
        /* <DEDUP_REMOVED lines=12> */
.L_x_4:
[----:B------:R-:W-:Y:S01]  /*03b0*/  MOV R0, 0x3c80f082 ;  /* 0x3c80f08200007802 */ /* 0x000fe20000000f00 */
[----:B------:R-:W-:-:S04]  /*03c0*/  FMUL R5, R4, R4 ;  /* 0x0000000404057220 */ /* 0x000fc80000400000 */
[----:B------:R-:W-:-:S04]  /*03d0*/  FFMA.FTZ R0, R5, R0, -0.052303962409496307373 ;  /* 0xbd563cae05007423 */ /* 0x000fc80000010000 */
[----:B------:R-:W-:-:S04]  /*03e0*/  FFMA.FTZ R0, R5, R0, 0.1331529766321182251 ;  /* 0x3e08594105007423 */ /* 0x000fc80000010000 */
[----:B------:R-:W-:-:S04]  /*03f0*/  FFMA.FTZ R0, R5, R0, -0.33332768082618713379 ;  /* 0xbeaaa9ed05007423 */ /* 0x000fc80000010000 */
[----:B------:R-:W-:-:S04]  /*0400*/  FFMA.FTZ R5, R5, R0, RZ ;  /* 0x0000000005057223 */ /* 0x000fc800000100ff */
[----:B------:R-:W-:-:S07]  /*0410*/  FFMA.FTZ R7, R4, R5, R4 ;  /* 0x0000000504077223 */ /* 0x000fce0000010004 */
.L_x_5:
[----:B------:R-:W-:Y:S05]  /*0420*/  BSYNC B0 ;  /* 0x0000000000007941 */ /* 0x000fea0003800000 */
.L_x_3:
[----:B------:R-:W-:Y:S05]  /*0430*/  @P0 EXIT ;  /* 0x000000000000094d */ /* 0x000fea0003800000 */
[----:B------:R-:W-:Y:S01]  /*0440*/  STG.E.64 desc[UR4][R2.64], R6 ;  /* 0x0000000602007986 */ /* 0x000fe2000c101b04 */
[----:B------:R-:W-:Y:S05]  /*0450*/  EXIT ;  /* 0x000000000000794d */ /* 0x000fea0003800000 */
.L_x_6:
[----:B------:R-:W-:-:S00]  /*0460*/  BRA `(.L_x_6) ;  /* 0xfffffffc00fc7947 */ /* 0x000fc0000383ffff */
[----:B------:R-:W-:-:S00]  /*0470*/  NOP ;  /* 0x0000000000007918 */ /* 0x000fc00000000000 */
        /* <DEDUP_REMOVED lines=8> */
.L_x_7:


//--------------------- .nv.global.init           --------------------------
	.section	.nv.global.init,"aw",@progbits
.nv.global.init:
	.type		_$_str,@object
	.size		_$_str,(.L_0 - _$_str)
_$_str:
        /*0000*/ 	.byte	0x5f, 0x5f, 0x43, 0x55, 0x44, 0x41, 0x5f, 0x46, 0x54, 0x5a, 0x00
.L_0:


//--------------------- .nv.constant0.triton_poi_fused_tanh_1 --------------------------
	.section	.nv.constant0.triton_poi_fused_tanh_1,"a",@progbits
	.sectionflags	@""
	.align	4
.nv.constant0.triton_poi_fused_tanh_1:
	.zero		548
